	.headerflags	@"EF_CUDA_TEXMODE_UNIFIED EF_CUDA_64BIT_ADDRESS EF_CUDA_ACCELERATORS EF_CUDA_SM90 EF_CUDA_VIRTUAL_SM(EF_CUDA_SM90)"
	.elftype	@"ET_EXEC"


//--------------------- .nv.info                  --------------------------
	.section	.nv.info,"",@"SHT_CUDA_INFO"
	.align	4


	//----- nvinfo : EIATTR_REGCOUNT
	.align		4
        /*0000*/ 	.byte	0x04, 0x2f
        /*0002*/ 	.short	(.L_1 - .L_0)
	.align		4
.L_0:
        /*0004*/ 	.word	index@(triton_poi_fused_convolution_9)
        /*0008*/ 	.word	0x00000020


	//----- nvinfo : EIATTR_MIN_STACK_SIZE
	.align		4
.L_1:
        /*000c*/ 	.byte	0x04, 0x12
        /*000e*/ 	.short	(.L_3 - .L_2)
	.align		4
.L_2:
        /*0010*/ 	.word	index@(triton_poi_fused_convolution_9)
        /*0014*/ 	.word	0x00000000


	//----- nvinfo : EIATTR_FRAME_SIZE
	.align		4
.L_3:
        /*0018*/ 	.byte	0x04, 0x11
        /*001a*/ 	.short	(.L_5 - .L_4)
	.align		4
.L_4:
        /*001c*/ 	.word	index@(triton_poi_fused_convolution_9)
        /*0020*/ 	.word	0x00000000


	//----- nvinfo : EIATTR_MIN_STACK_SIZE
	.align		4
.L_5:
        /*0024*/ 	.byte	0x04, 0x12
        /*0026*/ 	.short	(.L_7 - .L_6)
	.align		4
.L_6:
        /*0028*/ 	.word	index@(triton_poi_fused_convolution_9)
        /*002c*/ 	.word	0x00000000
.L_7:


//--------------------- .nv.info.triton_poi_fused_convolution_9 --------------------------
	.section	.nv.info.triton_poi_fused_convolution_9,"",@"SHT_CUDA_INFO"
	.sectionflags	@""
	.align	4


	//----- nvinfo : EIATTR_CUDA_API_VERSION
	.align		4
        /*0000*/ 	.byte	0x04, 0x37
        /*0002*/ 	.short	(.L_9 - .L_8)
.L_8:
        /*0004*/ 	.word	0x0000007c


	//----- nvinfo : EIATTR_KPARAM_INFO
	.align		4
.L_9:
        /*0008*/ 	.byte	0x04, 0x17
        /*000a*/ 	.short	(.L_11 - .L_10)
.L_10:
        /*000c*/ 	.word	0x00000000
        /*0010*/ 	.short	0x0004
        /*0012*/ 	.short	0x001c
        /*0014*/ 	.byte	0x00, 0xf0, 0x11, 0x00


	//----- nvinfo : EIATTR_KPARAM_INFO
	.align		4
.L_11:
        /*0018*/ 	.byte	0x04, 0x17
        /*001a*/ 	.short	(.L_13 - .L_12)
.L_12:
        /*001c*/ 	.word	0x00000000
        /*0020*/ 	.short	0x0003
        /*0022*/ 	.short	0x0018
        /*0024*/ 	.byte	0x00, 0xf0, 0x11, 0x00


	//----- nvinfo : EIATTR_KPARAM_INFO
	.align		4
.L_13:
        /*0028*/ 	.byte	0x04, 0x17
        /*002a*/ 	.short	(.L_15 - .L_14)
.L_14:
        /*002c*/ 	.word	0x00000000
        /*0030*/ 	.short	0x0002
        /*0032*/ 	.short	0x0010
        /*0034*/ 	.byte	0x00, 0xf4, 0x21, 0x00


	//----- nvinfo : EIATTR_KPARAM_INFO
	.align		4
.L_15:
        /*0038*/ 	.byte	0x04, 0x17
        /*003a*/ 	.short	(.L_17 - .L_16)
.L_16:
        /*003c*/ 	.word	0x00000000
        /*0040*/ 	.short	0x0001
        /*0042*/ 	.short	0x0008
        /*0044*/ 	.byte	0x00, 0xf4, 0x21, 0x00


	//----- nvinfo : EIATTR_KPARAM_INFO
	.align		4
.L_17:
        /*0048*/ 	.byte	0x04, 0x17
        /*004a*/ 	.short	(.L_19 - .L_18)
.L_18:
        /*004c*/ 	.word	0x00000000
        /*0050*/ 	.short	0x0000
        /*0052*/ 	.short	0x0000
        /*0054*/ 	.byte	0x00, 0xf4, 0x21, 0x00


	//----- nvinfo : EIATTR_SPARSE_MMA_MASK
	.align		4
.L_19:
        /*0058*/ 	.byte	0x03, 0x50
        /*005a*/ 	.short	0x0000


	//----- nvinfo : EIATTR_MAXREG_COUNT
	.align		4
        /*005c*/ 	.byte	0x03, 0x1b
        /*005e*/ 	.short	0x00ff


	//----- nvinfo : EIATTR_EXIT_INSTR_OFFSETS
	.align		4
        /*0060*/ 	.byte	0x04, 0x1c
        /*0062*/ 	.short	(.L_21 - .L_20)


	//   ....[0]....
.L_20:
        /*0064*/ 	.word	0x00000670


	//   ....[1]....
        /*0068*/ 	.word	0x000006c0


	//----- nvinfo : EIATTR_REQNTID
	.align		4
.L_21:
        /*006c*/ 	.byte	0x04, 0x10
        /*006e*/ 	.short	(.L_23 - .L_22)
.L_22:
        /*0070*/ 	.word	0x00000080
        /*0074*/ 	.word	0x00000001
        /*0078*/ 	.word	0x00000001


	//----- nvinfo : EIATTR_CBANK_PARAM_SIZE
	.align		4
.L_23:
        /*007c*/ 	.byte	0x03, 0x19
        /*007e*/ 	.short	0x0020


	//----- nvinfo : EIATTR_PARAM_CBANK
	.align		4
        /*0080*/ 	.byte	0x04, 0x0a
        /*0082*/ 	.short	(.L_25 - .L_24)
	.align		4
.L_24:
        /*0084*/ 	.word	index@(.nv.constant0.triton_poi_fused_convolution_9)
        /*0088*/ 	.short	0x0210
        /*008a*/ 	.short	0x0020


	//----- nvinfo : EIATTR_SW_WAR
	.align		4
.L_25:
        /*008c*/ 	.byte	0x04, 0x36
        /*008e*/ 	.short	(.L_27 - .L_26)
.L_26:
        /*0090*/ 	.word	0x00000008
.L_27:


//--------------------- .nv.callgraph             --------------------------
	.section	.nv.callgraph,"",@"SHT_CUDA_CALLGRAPH"
	.align	4
	.sectionentsize	8
	.align		4
        /*0000*/ 	.word	0x00000000
	.align		4
        /*0004*/ 	.word	0xffffffff
	.align		4
        /*0008*/ 	.word	0x00000000
	.align		4
        /*000c*/ 	.word	0xfffffffe
	.align		4
        /*0010*/ 	.word	0x00000000
	.align		4
        /*0014*/ 	.word	0xfffffffd
	.align		4
        /*0018*/ 	.word	0x00000000
	.align		4
        /*001c*/ 	.word	0xfffffffc


//--------------------- .text.triton_poi_fused_convolution_9 --------------------------
	.section	.text.triton_poi_fused_convolution_9,"ax",@progbits
	.sectionflags	@"SHF_BARRIERS=1"
	.align	128
        .global         triton_poi_fused_convolution_9
        .type           triton_poi_fused_convolution_9,@function
        .size           triton_poi_fused_convolution_9,(.L_x_1 - triton_poi_fused_convolution_9)
        .other          triton_poi_fused_convolution_9,@"STO_CUDA_ENTRY STV_DEFAULT"
triton_poi_fused_convolution_9:
.text.triton_poi_fused_convolution_9:
[----:B------:R-:W0:Y:S01]  /*0000*/  LDC R1, c[0x0][0x28] ;  /* 0x00000a00ff017b82 */ /* 0x000e220000000800 */
[----:B------:R-:W1:Y:S07]  /*0010*/  S2R R3, SR_TID.X ;  /* 0x0000000000037919 */ /* 0x000e6e0000002100 */
[----:B------:R-:W2:Y:S01]  /*0020*/  LDC.64 R16, c[0x0][0x218] ;  /* 0x00008600ff107b82 */ /* 0x000ea20000000a00 */
[----:B------:R-:W-:Y:S01]  /*0030*/  ULDC.64 UR6, c[0x0][0x208] ;  /* 0x0000820000067ab9 */ /* 0x000fe20000000a00 */
[----:B------:R-:W3:Y:S01]  /*0040*/  S2R R0, SR_CTAID.Y ;  /* 0x0000000000007919 */ /* 0x000ee20000002600 */
[----:B------:R-:W4:Y:S05]  /*0050*/  S2R R2, SR_CTAID.X ;  /* 0x0000000000027919 */ /* 0x000f2a0000002500 */
[----:B------:R-:W5:Y:S01]  /*0060*/  LDC.64 R22, c[0x0][0x210] ;  /* 0x00008400ff167b82 */ /* 0x000f620000000a00 */
[----:B-1----:R-:W-:Y:S01]  /*0070*/  SHF.L.U32 R21, R3, 0x2, RZ ;  /* 0x0000000203157819 */ /* 0x002fe200000006ff */
[----:B---3--:R-:W-:-:S03]  /*0080*/  IMAD.SHL.U32 R0, R0, 0x400, RZ ;  /* 0x0000040000007824 */ /* 0x008fc600078e00ff */
[----:B------:R-:W-:Y:S02]  /*0090*/  LOP3.LUT R21, R21, 0x1fc, RZ, 0xc0, !PT ;  /* 0x000001fc15157812 */ /* 0x000fe400078ec0ff */
[----:B----4-:R-:W-:Y:S02]  /*00a0*/  ISETP.GE.AND P0, PT, R2, 0x40, PT ;  /* 0x000000400200780c */ /* 0x010fe40003f06270 */
[----:B------:R-:W-:Y:S02]  /*00b0*/  LOP3.LUT R4, R0, R21, RZ, 0xfc, !PT ;  /* 0x0000001500047212 */ /* 0x000fe400078efcff */
[----:B------:R-:W-:-:S03]  /*00c0*/  LOP3.LUT R19, R0, 0x200, R21, 0xfe, !PT ;  /* 0x0000020000137812 */ /* 0x000fc600078efe15 */
[----:B------:R-:W-:-:S04]  /*00d0*/  IMAD.HI R5, R4, 0x2aaaaaab, RZ ;  /* 0x2aaaaaab04057827 */ /* 0x000fc800078e02ff */
[----:B------:R-:W-:Y:S01]  /*00e0*/  IMAD.HI R7, R19, 0x2aaaaaab, RZ ;  /* 0x2aaaaaab13077827 */ /* 0x000fe200078e02ff */
[----:B------:R-:W-:-:S04]  /*00f0*/  SHF.R.U32.HI R6, RZ, 0x1f, R5 ;  /* 0x0000001fff067819 */ /* 0x000fc80000011605 */
[----:B------:R-:W-:Y:S02]  /*0100*/  LEA.HI.SX32 R5, R5, R6, 0x19 ;  /* 0x0000000605057211 */ /* 0x000fe400078fcaff */
[----:B------:R-:W-:-:S03]  /*0110*/  SHF.R.U32.HI R6, RZ, 0x1f, R7 ;  /* 0x0000001fff067819 */ /* 0x000fc60000011607 */
[----:B------:R-:W-:Y:S01]  /*0120*/  IMAD R9, R5, -0x300, R4 ;  /* 0xfffffd0005097824 */ /* 0x000fe200078e0204 */
[----:B------:R-:W-:-:S03]  /*0130*/  LEA.HI.SX32 R6, R7, R6, 0x19 ;  /* 0x0000000607067211 */ /* 0x000fc600078fcaff */
[----:B------:R-:W-:Y:S02]  /*0140*/  IMAD R4, R2, 0x300, R9 ;  /* 0x0000030002047824 */ /* 0x000fe400078e0209 */
[C---:B------:R-:W-:Y:S02]  /*0150*/  IMAD R19, R6.reuse, -0x300, R19 ;  /* 0xfffffd0006137824 */ /* 0x040fe400078e0213 */
[----:B------:R-:W-:Y:S01]  /*0160*/  IMAD R25, R5, 0xc000, R4 ;  /* 0x0000c00005197824 */ /* 0x000fe200078e0204 */
[----:B------:R-:W-:Y:S01]  /*0170*/  CS2R R4, SRZ ;  /* 0x0000000000047805 */ /* 0x000fe2000001ff00 */
[----:B------:R-:W-:Y:S01]  /*0180*/  IMAD R11, R6, 0xc000, R19 ;  /* 0x0000c000060b7824 */ /* 0x000fe200078e0213 */
[----:B------:R-:W-:Y:S01]  /*0190*/  CS2R R6, SRZ ;  /* 0x0000000000067805 */ /* 0x000fe2000001ff00 */
[----:B--2---:R-:W-:-:S04]  /*01a0*/  IMAD.WIDE R8, R9, 0x4, R16 ;  /* 0x0000000409087825 */ /* 0x004fc800078e0210 */
[----:B------:R-:W-:Y:S02]  /*01b0*/  IMAD R11, R2, 0x300, R11 ;  /* 0x00000300020b7824 */ /* 0x000fe400078e020b */
[----:B-----5:R-:W-:-:S04]  /*01c0*/  IMAD.WIDE R24, R25, 0x4, R22 ;  /* 0x0000000419187825 */ /* 0x020fc800078e0216 */
[----:B------:R-:W-:Y:S01]  /*01d0*/  IMAD.WIDE R22, R11, 0x4, R22 ;  /* 0x000000040b167825 */ /* 0x000fe200078e0216 */
[----:B------:R-:W2:Y:S04]  /*01e0*/  @!P0 LDG.E.EL.128 R4, desc[UR6][R24.64] ;  /* 0x0000000618048981 */ /* 0x000ea8000c2e1d00 */
[----:B------:R-:W2:Y:S01]  /*01f0*/  LDG.E.EL.128 R8, desc[UR6][R8.64] ;  /* 0x0000000608087981 */ /* 0x000ea2000c2e1d00 */
[----:B------:R-:W-:Y:S02]  /*0200*/  CS2R R12, SRZ ;  /* 0x00000000000c7805 */ /* 0x000fe4000001ff00 */
[----:B------:R-:W-:Y:S01]  /*0210*/  CS2R R14, SRZ ;  /* 0x00000000000e7805 */ /* 0x000fe2000001ff00 */
[----:B------:R-:W-:-:S05]  /*0220*/  IMAD.WIDE R16, R19, 0x4, R16 ;  /* 0x0000000413107825 */ /* 0x000fca00078e0210 */
[----:B------:R1:W3:Y:S04]  /*0230*/  @!P0 LDG.E.EL.128 R12, desc[UR6][R22.64] ;  /* 0x00000006160c8981 */ /* 0x0002e8000c2e1d00 */
[----:B------:R-:W3:Y:S01]  /*0240*/  LDG.E.EL.128 R16, desc[UR6][R16.64] ;  /* 0x0000000610107981 */ /* 0x000ee2000c2e1d00 */
[----:B------:R-:W4:Y:S01]  /*0250*/  S2UR UR5, SR_CgaCtaId ;  /* 0x00000000000579c3 */ /* 0x000f220000008800 */
[----:B------:R-:W5:Y:S01]  /*0260*/  S2R R26, SR_TID.X ;  /* 0x00000000001a7919 */ /* 0x000f620000002100 */
[----:B------:R-:W-:Y:S02]  /*0270*/  UMOV UR4, 0x400 ;  /* 0x0000040000047882 */ /* 0x000fe40000000000 */
[----:B----4-:R-:W-:-:S06]  /*0280*/  UPRMT UR4, UR5, 0x654, UR4 ;  /* 0x0000065405047896 */ /* 0x010fcc0008000004 */
[----:B------:R-:W-:Y:S02]  /*0290*/  LEA R21, R21, UR4, 0x3 ;  /* 0x0000000415157c11 */ /* 0x000fe4000f8e18ff */
[----:B-1----:R-:W-:Y:S02]  /*02a0*/  LOP3.LUT R23, R3, 0x7f, RZ, 0xc0, !PT ;  /* 0x0000007f03177812 */ /* 0x002fe400078ec0ff */
[----:B-----5:R-:W-:Y:S02]  /*02b0*/  LOP3.LUT R26, R26, 0x7f, RZ, 0xc0, !PT ;  /* 0x0000007f1a1a7812 */ /* 0x020fe400078ec0ff */
[----:B------:R-:W-:-:S04]  /*02c0*/  LOP3.LUT R3, R0, 0x7f, R3, 0xf8, !PT ;  /* 0x0000007f00037812 */ /* 0x000fc800078ef803 */
[----:B------:R-:W-:-:S04]  /*02d0*/  LEA R3, R3, R2, 0x6 ;  /* 0x0000000203037211 */ /* 0x000fc800078e30ff */
[----:B------:R-:W-:Y:S01]  /*02e0*/  IADD3 R29, R3, 0xc000, RZ ;  /* 0x0000c000031d7810 */ /* 0x000fe20007ffe0ff */
[----:B------:R-:W-:Y:S02]  /*02f0*/  VIADD R27, R3, 0xa000 ;  /* 0x0000a000031b7836 */ /* 0x000fe40000000000 */
[----:B--2---:R-:W-:Y:S01]  /*0300*/  FADD R8, R8, R4 ;  /* 0x0000000408087221 */ /* 0x004fe20000000000 */
[----:B------:R-:W-:Y:S01]  /*0310*/  FADD R20, R9, R5 ;  /* 0x0000000509147221 */ /* 0x000fe20000000000 */
[----:B------:R-:W-:Y:S01]  /*0320*/  FADD R10, R10, R6 ;  /* 0x000000060a0a7221 */ /* 0x000fe20000000000 */
[----:B------:R-:W-:Y:S02]  /*0330*/  FADD R24, R11, R7 ;  /* 0x000000070b187221 */ /* 0x000fe40000000000 */
[----:B------:R-:W-:Y:S04]  /*0340*/  STS [R21], R8 ;  /* 0x0000000815007388 */ /* 0x000fe80000000800 */
[----:B------:R-:W-:Y:S04]  /*0350*/  STS [R21+0x8], R20 ;  /* 0x0000081415007388 */ /* 0x000fe80000000800 */
[----:B------:R1:W-:Y:S04]  /*0360*/  STS [R21+0x10], R10 ;  /* 0x0000100a15007388 */ /* 0x0003e80000000800 */
[----:B------:R-:W-:Y:S01]  /*0370*/  STS [R21+0x18], R24 ;  /* 0x0000181815007388 */ /* 0x000fe20000000800 */
[----:B------:R-:W-:-:S02]  /*0380*/  LOP3.LUT R5, R26, 0x80, RZ, 0xfc, !PT ;  /* 0x000000801a057812 */ /* 0x000fc400078efcff */
[C---:B------:R-:W-:Y:S02]  /*0390*/  LOP3.LUT R4, R23.reuse, 0x100, RZ, 0xfc, !PT ;  /* 0x0000010017047812 */ /* 0x040fe400078efcff */
[----:B------:R-:W-:Y:S02]  /*03a0*/  LOP3.LUT R6, R23, 0x180, RZ, 0xfc, !PT ;  /* 0x0000018017067812 */ /* 0x000fe400078efcff */
[----:B------:R-:W-:Y:S02]  /*03b0*/  LEA R11, R26, UR4, 0x3 ;  /* 0x000000041a0b7c11 */ /* 0x000fe4000f8e18ff */
[----:B-1----:R-:W-:Y:S01]  /*03c0*/  LEA R10, R5, UR4, 0x3 ;  /* 0x00000004050a7c11 */ /* 0x002fe2000f8e18ff */
[----:B------:R-:W-:Y:S01]  /*03d0*/  BAR.SYNC.DEFER_BLOCKING 0x0 ;  /* 0x0000000000007b1d */ /* 0x000fe20000010000 */
[----:B------:R-:W-:Y:S02]  /*03e0*/  LEA R9, R4, UR4, 0x3 ;  /* 0x0000000404097c11 */ /* 0x000fe4000f8e18ff */
[----:B------:R-:W-:Y:S01]  /*03f0*/  LEA R6, R6, UR4, 0x3 ;  /* 0x0000000406067c11 */ /* 0x000fe2000f8e18ff */
[----:B---3--:R-:W-:Y:S01]  /*0400*/  FADD R12, R16, R12 ;  /* 0x0000000c100c7221 */ /* 0x008fe20000000000 */
[----:B------:R-:W-:Y:S01]  /*0410*/  FADD R16, R17, R13 ;  /* 0x0000000d11107221 */ /* 0x000fe20000000000 */
[----:B------:R-:W-:-:S02]  /*0420*/  FADD R14, R18, R14 ;  /* 0x0000000e120e7221 */ /* 0x000fc40000000000 */
[----:B------:R-:W1:Y:S01]  /*0430*/  LDC.64 R4, c[0x0][0x220] ;  /* 0x00008800ff047b82 */ /* 0x000e620000000a00 */
[----:B------:R-:W2:Y:S04]  /*0440*/  LDS R17, [R11] ;  /* 0x000000000b117984 */ /* 0x000ea80000000800 */
[----:B------:R-:W3:Y:S04]  /*0450*/  LDS R25, [R10] ;  /* 0x000000000a197984 */ /* 0x000ee80000000800 */
[----:B------:R-:W4:Y:S04]  /*0460*/  LDS R8, [R9] ;  /* 0x0000000009087984 */ /* 0x000f280000000800 */
[----:B------:R-:W5:Y:S01]  /*0470*/  LDS R7, [R6] ;  /* 0x0000000006077984 */ /* 0x000f620000000800 */
[----:B------:R-:W-:Y:S01]  /*0480*/  BAR.SYNC.DEFER_BLOCKING 0x0 ;  /* 0x0000000000007b1d */ /* 0x000fe20000010000 */
[----:B------:R-:W-:-:S05]  /*0490*/  FADD R18, R19, R15 ;  /* 0x0000000f13127221 */ /* 0x000fca0000000000 */
[----:B------:R1:W-:Y:S04]  /*04a0*/  STS [R21], R12 ;  /* 0x0000000c15007388 */ /* 0x0003e80000000800 */
[----:B------:R-:W-:Y:S04]  /*04b0*/  STS [R21+0x8], R16 ;  /* 0x0000081015007388 */ /* 0x000fe80000000800 */
[----:B------:R-:W-:Y:S04]  /*04c0*/  STS [R21+0x10], R14 ;  /* 0x0000100e15007388 */ /* 0x000fe80000000800 */
[----:B------:R1:W-:Y:S01]  /*04d0*/  STS [R21+0x18], R18 ;  /* 0x0000181215007388 */ /* 0x0003e20000000800 */
[----:B------:R-:W-:Y:S01]  /*04e0*/  BAR.SYNC.DEFER_BLOCKING 0x0 ;  /* 0x0000000000007b1d */ /* 0x000fe20000010000 */
[----:B------:R-:W-:-:S05]  /*04f0*/  LOP3.LUT R13, R0, 0x80, R23, 0xfe, !PT ;  /* 0x00000080000d7812 */ /* 0x000fca00078efe17 */
[----:B------:R-:W5:Y:S04]  /*0500*/  LDS R11, [R11] ;  /* 0x000000000b0b7984 */ /* 0x000f680000000800 */
[----:B------:R-:W5:Y:S04]  /*0510*/  LDS R10, [R10] ;  /* 0x000000000a0a7984 */ /* 0x000f680000000800 */
[----:B------:R-:W5:Y:S01]  /*0520*/  LDS R9, [R9] ;  /* 0x0000000009097984 */ /* 0x000f620000000800 */
[----:B------:R-:W-:Y:S02]  /*0530*/  LOP3.LUT R19, R0, 0x100, R23, 0xfe, !PT ;  /* 0x0000010000137812 */ /* 0x000fe400078efe17 */
[----:B------:R-:W-:Y:S01]  /*0540*/  LOP3.LUT R23, R0, 0x180, R23, 0xfe, !PT ;  /* 0x0000018000177812 */ /* 0x000fe200078efe17 */
[----:B------:R-:W-:Y:S01]  /*0550*/  IMAD R15, R13, 0x40, R2 ;  /* 0x000000400d0f7824 */ /* 0x000fe200078e0202 */
[----:B------:R-:W-:Y:S01]  /*0560*/  LEA R19, R19, R2, 0x6 ;  /* 0x0000000213137211 */ /* 0x000fe200078e30ff */
[----:B-1----:R-:W-:-:S04]  /*0570*/  IMAD.WIDE R12, R3, 0x4, R4 ;  /* 0x00000004030c7825 */ /* 0x002fc800078e0204 */
[----:B0-----:R-:W-:Y:S01]  /*0580*/  IMAD R21, R23, 0x40, R2 ;  /* 0x0000004017157824 */ /* 0x001fe200078e0202 */
[----:B------:R-:W-:Y:S01]  /*0590*/  IADD3 R23, R3, 0x8000, RZ ;  /* 0x0000800003177810 */ /* 0x000fe20007ffe0ff */
[--C-:B------:R-:W-:Y:S01]  /*05a0*/  IMAD.WIDE R14, R15, 0x4, R4.reuse ;  /* 0x000000040f0e7825 */ /* 0x100fe200078e0204 */
[----:B--2---:R0:W-:Y:S03]  /*05b0*/  @!P0 STG.E desc[UR6][R12.64], R17 ;  /* 0x000000110c008986 */ /* 0x0041e6000c101906 */
[--C-:B------:R-:W-:Y:S01]  /*05c0*/  IMAD.WIDE R18, R19, 0x4, R4.reuse ;  /* 0x0000000413127825 */ /* 0x100fe200078e0204 */
[----:B---3--:R0:W-:Y:S03]  /*05d0*/  @!P0 STG.E desc[UR6][R14.64], R25 ;  /* 0x000000190e008986 */ /* 0x0081e6000c101906 */
[--C-:B------:R-:W-:Y:S01]  /*05e0*/  IMAD.WIDE R20, R21, 0x4, R4.reuse ;  /* 0x0000000415147825 */ /* 0x100fe200078e0204 */
[----:B----4-:R0:W-:Y:S03]  /*05f0*/  @!P0 STG.E desc[UR6][R18.64], R8 ;  /* 0x0000000812008986 */ /* 0x0101e6000c101906 */
[--C-:B------:R-:W-:Y:S01]  /*0600*/  IMAD.WIDE R22, R23, 0x4, R4.reuse ;  /* 0x0000000417167825 */ /* 0x100fe200078e0204 */
[----:B-----5:R0:W-:Y:S03]  /*0610*/  @!P0 STG.E desc[UR6][R20.64], R7 ;  /* 0x0000000714008986 */ /* 0x0201e6000c101906 */
[----:B------:R-:W-:-:S04]  /*0620*/  IMAD.WIDE R26, R27, 0x4, R4 ;  /* 0x000000041b1a7825 */ /* 0x000fc800078e0204 */
[----:B------:R-:W-:Y:S01]  /*0630*/  IMAD.WIDE R28, R29, 0x4, R4 ;  /* 0x000000041d1c7825 */ /* 0x000fe200078e0204 */
[----:B------:R0:W-:Y:S04]  /*0640*/  @!P0 STG.E desc[UR6][R22.64], R11 ;  /* 0x0000000b16008986 */ /* 0x0001e8000c101906 */
[----:B------:R0:W-:Y:S04]  /*0650*/  @!P0 STG.E desc[UR6][R26.64], R10 ;  /* 0x0000000a1a008986 */ /* 0x0001e8000c101906 */
[----:B------:R0:W-:Y:S02]  /*0660*/  @!P0 STG.E desc[UR6][R28.64], R9 ;  /* 0x000000091c008986 */ /* 0x0001e4000c101906 */
[----:B0-----:R-:W-:Y:S05]  /*0670*/  @P0 EXIT ;  /* 0x000000000000094d */ /* 0x001fea0003800000 */
[----:B0-----:R-:W0:Y:S01]  /*0680*/  LDS R7, [R6] ;  /* 0x0000000006077984 */ /* 0x001e220000000800 */
[----:B------:R-:W-:-:S05]  /*0690*/  IADD3 R3, R3, 0xe000, RZ ;  /* 0x0000e00003037810 */ /* 0x000fca0007ffe0ff */
[----:B------:R-:W-:-:S05]  /*06a0*/  IMAD.WIDE R4, R3, 0x4, R4 ;  /* 0x0000000403047825 */ /* 0x000fca00078e0204 */
[----:B0-----:R-:W-:Y:S01]  /*06b0*/  STG.E desc[UR6][R4.64], R7 ;  /* 0x0000000704007986 */ /* 0x001fe2000c101906 */
[----:B------:R-:W-:Y:S05]  /*06c0*/  EXIT ;  /* 0x000000000000794d */ /* 0x000fea0003800000 */
.L_x_0:
[----:B------:R-:W-:-:S00]  /*06d0*/  BRA `(.L_x_0) ;  /* 0xfffffffc00fc7947 */ /* 0x000fc0000383ffff */
[----:B------:R-:W-:-:S00]  /*06e0*/  NOP ;  /* 0x0000000000007918 */ /* 0x000fc00000000000 */
        /* <DEDUP_REMOVED lines=9> */
.L_x_1:


//--------------------- .nv.shared.triton_poi_fused_convolution_9 --------------------------
	.section	.nv.shared.triton_poi_fused_convolution_9,"aw",@nobits
	.sectionflags	@""
	.align	16
	.zero		1024


//--------------------- .nv.constant0.triton_poi_fused_convolution_9 --------------------------
	.section	.nv.constant0.triton_poi_fused_convolution_9,"a",@progbits
	.sectionflags	@""
	.align	4
.nv.constant0.triton_poi_fused_convolution_9:
	.zero		560
